	.headerflags	@"EF_CUDA_TEXMODE_UNIFIED EF_CUDA_64BIT_ADDRESS EF_CUDA_ACCELERATORS EF_CUDA_SM90 EF_CUDA_VIRTUAL_SM(EF_CUDA_SM90)"
	.elftype	@"ET_EXEC"


//--------------------- .nv.info                  --------------------------
	.section	.nv.info,"",@"SHT_CUDA_INFO"
	.align	4


	//----- nvinfo : EIATTR_REGCOUNT
	.align		4
        /*0000*/ 	.byte	0x04, 0x2f
        /*0002*/ 	.short	(.L_1 - .L_0)
	.align		4
.L_0:
        /*0004*/ 	.word	index@(triton_poi_fused_cat_3)
        /*0008*/ 	.word	0x0000001e


	//----- nvinfo : EIATTR_MIN_STACK_SIZE
	.align		4
.L_1:
        /*000c*/ 	.byte	0x04, 0x12
        /*000e*/ 	.short	(.L_3 - .L_2)
	.align		4
.L_2:
        /*0010*/ 	.word	index@(triton_poi_fused_cat_3)
        /*0014*/ 	.word	0x00000000


	//----- nvinfo : EIATTR_FRAME_SIZE
	.align		4
.L_3:
        /*0018*/ 	.byte	0x04, 0x11
        /*001a*/ 	.short	(.L_5 - .L_4)
	.align		4
.L_4:
        /*001c*/ 	.word	index@(triton_poi_fused_cat_3)
        /*0020*/ 	.word	0x00000000


	//----- nvinfo : EIATTR_MIN_STACK_SIZE
	.align		4
.L_5:
        /*0024*/ 	.byte	0x04, 0x12
        /*0026*/ 	.short	(.L_7 - .L_6)
	.align		4
.L_6:
        /*0028*/ 	.word	index@(triton_poi_fused_cat_3)
        /*002c*/ 	.word	0x00000000
.L_7:


//--------------------- .nv.info.triton_poi_fused_cat_3 --------------------------
	.section	.nv.info.triton_poi_fused_cat_3,"",@"SHT_CUDA_INFO"
	.sectionflags	@""
	.align	4


	//----- nvinfo : EIATTR_CUDA_API_VERSION
	.align		4
        /*0000*/ 	.byte	0x04, 0x37
        /*0002*/ 	.short	(.L_9 - .L_8)
.L_8:
        /*0004*/ 	.word	0x0000007c


	//----- nvinfo : EIATTR_KPARAM_INFO
	.align		4
.L_9:
        /*0008*/ 	.byte	0x04, 0x17
        /*000a*/ 	.short	(.L_11 - .L_10)
.L_10:
        /*000c*/ 	.word	0x00000000
        /*0010*/ 	.short	0x0008
        /*0012*/ 	.short	0x0040
        /*0014*/ 	.byte	0x00, 0xf0, 0x11, 0x00


	//----- nvinfo : EIATTR_KPARAM_INFO
	.align		4
.L_11:
        /*0018*/ 	.byte	0x04, 0x17
        /*001a*/ 	.short	(.L_13 - .L_12)
.L_12:
        /*001c*/ 	.word	0x00000000
        /*0020*/ 	.short	0x0007
        /*0022*/ 	.short	0x0038
        /*0024*/ 	.byte	0x00, 0xf4, 0x21, 0x00


	//----- nvinfo : EIATTR_KPARAM_INFO
	.align		4
.L_13:
        /*0028*/ 	.byte	0x04, 0x17
        /*002a*/ 	.short	(.L_15 - .L_14)
.L_14:
        /*002c*/ 	.word	0x00000000
        /*0030*/ 	.short	0x0006
        /*0032*/ 	.short	0x0030
        /*0034*/ 	.byte	0x00, 0xf4, 0x21, 0x00


	//----- nvinfo : EIATTR_KPARAM_INFO
	.align		4
.L_15:
        /*0038*/ 	.byte	0x04, 0x17
        /*003a*/ 	.short	(.L_17 - .L_16)
.L_16:
        /*003c*/ 	.word	0x00000000
        /*0040*/ 	.short	0x0005
        /*0042*/ 	.short	0x0028
        /*0044*/ 	.byte	0x00, 0xf4, 0x21, 0x00


	//----- nvinfo : EIATTR_KPARAM_INFO
	.align		4
.L_17:
        /*0048*/ 	.byte	0x04, 0x17
        /*004a*/ 	.short	(.L_19 - .L_18)
.L_18:
        /*004c*/ 	.word	0x00000000
        /*0050*/ 	.short	0x0004
        /*0052*/ 	.short	0x0020
        /*0054*/ 	.byte	0x00, 0xf4, 0x21, 0x00


	//----- nvinfo : EIATTR_KPARAM_INFO
	.align		4
.L_19:
        /*0058*/ 	.byte	0x04, 0x17
        /*005a*/ 	.short	(.L_21 - .L_20)
.L_20:
        /*005c*/ 	.word	0x00000000
        /*0060*/ 	.short	0x0003
        /*0062*/ 	.short	0x0018
        /*0064*/ 	.byte	0x00, 0xf4, 0x21, 0x00


	//----- nvinfo : EIATTR_KPARAM_INFO
	.align		4
.L_21:
        /*0068*/ 	.byte	0x04, 0x17
        /*006a*/ 	.short	(.L_23 - .L_22)
.L_22:
        /*006c*/ 	.word	0x00000000
        /*0070*/ 	.short	0x0002
        /*0072*/ 	.short	0x0010
        /*0074*/ 	.byte	0x00, 0xf4, 0x21, 0x00


	//----- nvinfo : EIATTR_KPARAM_INFO
	.align		4
.L_23:
        /*0078*/ 	.byte	0x04, 0x17
        /*007a*/ 	.short	(.L_25 - .L_24)
.L_24:
        /*007c*/ 	.word	0x00000000
        /*0080*/ 	.short	0x0001
        /*0082*/ 	.short	0x0008
        /*0084*/ 	.byte	0x00, 0xf4, 0x21, 0x00


	//----- nvinfo : EIATTR_KPARAM_INFO
	.align		4
.L_25:
        /*0088*/ 	.byte	0x04, 0x17
        /*008a*/ 	.short	(.L_27 - .L_26)
.L_26:
        /*008c*/ 	.word	0x00000000
        /*0090*/ 	.short	0x0000
        /*0092*/ 	.short	0x0000
        /*0094*/ 	.byte	0x00, 0xf4, 0x21, 0x00


	//----- nvinfo : EIATTR_SPARSE_MMA_MASK
	.align		4
.L_27:
        /*0098*/ 	.byte	0x03, 0x50
        /*009a*/ 	.short	0x0000


	//----- nvinfo : EIATTR_MAXREG_COUNT
	.align		4
        /*009c*/ 	.byte	0x03, 0x1b
        /*009e*/ 	.short	0x00ff


	//----- nvinfo : EIATTR_EXIT_INSTR_OFFSETS
	.align		4
        /*00a0*/ 	.byte	0x04, 0x1c
        /*00a2*/ 	.short	(.L_29 - .L_28)


	//   ....[0]....
.L_28:
        /*00a4*/ 	.word	0x00000670


	//----- nvinfo : EIATTR_REQNTID
	.align		4
.L_29:
        /*00a8*/ 	.byte	0x04, 0x10
        /*00aa*/ 	.short	(.L_31 - .L_30)
.L_30:
        /*00ac*/ 	.word	0x00000100
        /*00b0*/ 	.word	0x00000001
        /*00b4*/ 	.word	0x00000001


	//----- nvinfo : EIATTR_CBANK_PARAM_SIZE
	.align		4
.L_31:
        /*00b8*/ 	.byte	0x03, 0x19
        /*00ba*/ 	.short	0x0044


	//----- nvinfo : EIATTR_PARAM_CBANK
	.align		4
        /*00bc*/ 	.byte	0x04, 0x0a
        /*00be*/ 	.short	(.L_33 - .L_32)
	.align		4
.L_32:
        /*00c0*/ 	.word	index@(.nv.constant0.triton_poi_fused_cat_3)
        /*00c4*/ 	.short	0x0210
        /*00c6*/ 	.short	0x0044


	//----- nvinfo : EIATTR_SW_WAR
	.align		4
.L_33:
        /*00c8*/ 	.byte	0x04, 0x36
        /*00ca*/ 	.short	(.L_35 - .L_34)
.L_34:
        /*00cc*/ 	.word	0x00000008
.L_35:


//--------------------- .nv.callgraph             --------------------------
	.section	.nv.callgraph,"",@"SHT_CUDA_CALLGRAPH"
	.align	4
	.sectionentsize	8
	.align		4
        /*0000*/ 	.word	0x00000000
	.align		4
        /*0004*/ 	.word	0xffffffff
	.align		4
        /*0008*/ 	.word	0x00000000
	.align		4
        /*000c*/ 	.word	0xfffffffe
	.align		4
        /*0010*/ 	.word	0x00000000
	.align		4
        /*0014*/ 	.word	0xfffffffd
	.align		4
        /*0018*/ 	.word	0x00000000
	.align		4
        /*001c*/ 	.word	0xfffffffc


//--------------------- .text.triton_poi_fused_cat_3 --------------------------
	.section	.text.triton_poi_fused_cat_3,"ax",@progbits
	.align	128
        .global         triton_poi_fused_cat_3
        .type           triton_poi_fused_cat_3,@function
        .size           triton_poi_fused_cat_3,(.L_x_1 - triton_poi_fused_cat_3)
        .other          triton_poi_fused_cat_3,@"STO_CUDA_ENTRY STV_DEFAULT"
triton_poi_fused_cat_3:
.text.triton_poi_fused_cat_3:
[----:B------:R-:W-:Y:S01]  /*0000*/  LDC R1, c[0x0][0x28] ;  /* 0x00000a00ff017b82 */ /* 0x000fe20000000800 */
[----:B------:R-:W1:Y:S07]  /*0010*/  S2R R0, SR_TID.X ;  /* 0x0000000000007919 */ /* 0x000e6e0000002100 */
[----:B------:R-:W2:Y:S01]  /*0020*/  LDC.64 R22, c[0x0][0x228] ;  /* 0x00008a00ff167b82 */ /* 0x000ea20000000a00 */
[----:B------:R-:W-:Y:S01]  /*0030*/  CS2R R18, SRZ ;  /* 0x0000000000127805 */ /* 0x000fe2000001ff00 */
[----:B------:R-:W-:Y:S01]  /*0040*/  ULDC.64 UR4, c[0x0][0x208] ;  /* 0x0000820000047ab9 */ /* 0x000fe20000000a00 */
[----:B------:R-:W3:Y:S05]  /*0050*/  S2R R5, SR_CTAID.X ;  /* 0x0000000000057919 */ /* 0x000eea0000002500 */
[----:B------:R-:W4:Y:S08]  /*0060*/  LDC.64 R12, c[0x0][0x238] ;  /* 0x00008e00ff0c7b82 */ /* 0x000f300000000a00 */
[----:B------:R-:W5:Y:S08]  /*0070*/  LDC.64 R10, c[0x0][0x240] ;  /* 0x00009000ff0a7b82 */ /* 0x000f700000000a00 */
[----:B------:R-:W2:Y:S01]  /*0080*/  LDC.64 R14, c[0x0][0x218] ;  /* 0x00008600ff0e7b82 */ /* 0x000ea20000000a00 */
[----:B-1----:R-:W-:Y:S01]  /*0090*/  IMAD.SHL.U32 R0, R0, 0x2, RZ ;  /* 0x0000000200007824 */ /* 0x002fe200078e00ff */
[----:B---3--:R-:W-:-:S04]  /*00a0*/  SHF.R.S32.HI R3, RZ, 0x16, R5 ;  /* 0x00000016ff037819 */ /* 0x008fc80000011405 */
[----:B------:R-:W-:Y:S02]  /*00b0*/  LOP3.LUT R0, R0, 0x1fe, RZ, 0xc0, !PT ;  /* 0x000001fe00007812 */ /* 0x000fe400078ec0ff */
[----:B------:R-:W-:-:S03]  /*00c0*/  SGXT R3, R3, 0x1 ;  /* 0x000000010303781a */ /* 0x000fc60000000200 */
[----:B------:R-:W-:-:S04]  /*00d0*/  IMAD R0, R5, 0x200, R0 ;  /* 0x0000020005007824 */ /* 0x000fc800078e0200 */
[----:B------:R-:W-:Y:S01]  /*00e0*/  IMAD.HI R17, R0, 0x66666667, RZ ;  /* 0x6666666700117827 */ /* 0x000fe200078e02ff */
[----:B------:R-:W-:-:S04]  /*00f0*/  LEA.HI R3, R3, R0, RZ, 0xc ;  /* 0x0000000003037211 */ /* 0x000fc800078f60ff */
[----:B------:R-:W-:Y:S02]  /*0100*/  SHF.R.S32.HI R16, RZ, 0xc, R3 ;  /* 0x0000000cff107819 */ /* 0x000fe40000011403 */
[----:B------:R-:W-:Y:S02]  /*0110*/  SHF.R.U32.HI R2, RZ, 0x1f, R17 ;  /* 0x0000001fff027819 */ /* 0x000fe40000011611 */
[----:B------:R-:W-:Y:S01]  /*0120*/  LOP3.LUT R3, R3, 0xfffff000, RZ, 0xc0, !PT ;  /* 0xfffff00003037812 */ /* 0x000fe200078ec0ff */
[----:B------:R-:W-:Y:S01]  /*0130*/  IMAD.HI R4, R16, 0x66666667, RZ ;  /* 0x6666666710047827 */ /* 0x000fe200078e02ff */
[----:B------:R-:W-:-:S03]  /*0140*/  LEA.HI.SX32 R17, R17, R2, 0xe ;  /* 0x0000000211117211 */ /* 0x000fc600078f72ff */
[----:B------:R-:W-:Y:S01]  /*0150*/  IMAD.IADD R2, R0, 0x1, -R3 ;  /* 0x0000000100027824 */ /* 0x000fe200078e0a03 */
[----:B------:R-:W-:-:S03]  /*0160*/  SHF.R.U32.HI R5, RZ, 0x1f, R4 ;  /* 0x0000001fff057819 */ /* 0x000fc60000011604 */
[----:B------:R-:W-:Y:S01]  /*0170*/  IMAD R9, R17, 0x20000, R2 ;  /* 0x0002000011097824 */ /* 0x000fe200078e0202 */
[----:B------:R-:W-:Y:S02]  /*0180*/  LEA.HI.SX32 R7, R4, R5, 0x1a ;  /* 0x0000000504077211 */ /* 0x000fe400078fd2ff */
[----:B------:R-:W1:Y:S03]  /*0190*/  LDC.64 R4, c[0x0][0x230] ;  /* 0x00008c00ff047b82 */ /* 0x000e660000000a00 */
[----:B------:R-:W-:-:S04]  /*01a0*/  IMAD R16, R7, -0xa0, R16 ;  /* 0xffffff6007107824 */ /* 0x000fc800078e0210 */
[C---:B------:R-:W-:Y:S01]  /*01b0*/  IMAD R6, R16.reuse, 0x1000, R9 ;  /* 0x0000100010067824 */ /* 0x040fe200078e0209 */
[C---:B------:R-:W-:Y:S02]  /*01c0*/  LOP3.LUT R2, R16.reuse, 0xffffffe0, RZ, 0xc0, !PT ;  /* 0xffffffe010027812 */ /* 0x040fe400078ec0ff */
[----:B------:R-:W-:Y:S01]  /*01d0*/  ISETP.GT.AND P2, PT, R16, 0x7f, PT ;  /* 0x0000007f1000780c */ /* 0x000fe20003f44270 */
[----:B------:R-:W-:Y:S01]  /*01e0*/  VIADD R3, R6, 0xfffa0000 ;  /* 0xfffa000006037836 */ /* 0x000fe20000000000 */
[----:B------:R-:W-:Y:S01]  /*01f0*/  ISETP.NE.AND P3, PT, R2, 0x60, PT ;  /* 0x000000600200780c */ /* 0x000fe20003f65270 */
[----:B------:R-:W-:Y:S01]  /*0200*/  VIADD R7, R6, 0xfff80000 ;  /* 0xfff8000006077836 */ /* 0x000fe20000000000 */
[----:B------:R-:W-:Y:S01]  /*0210*/  ISETP.NE.AND P0, PT, R2, 0x40, PT ;  /* 0x000000400200780c */ /* 0x000fe20003f05270 */
[----:B--2---:R-:W-:Y:S02]  /*0220*/  IMAD.WIDE R22, R3, 0x4, R22 ;  /* 0x0000000403167825 */ /* 0x004fe400078e0216 */
[----:B------:R-:W2:Y:S01]  /*0230*/  LDC.64 R2, c[0x0][0x220] ;  /* 0x00008800ff027b82 */ /* 0x000ea20000000a00 */
[----:B------:R-:W-:Y:S01]  /*0240*/  CS2R R20, SRZ ;  /* 0x0000000000147805 */ /* 0x000fe2000001ff00 */
[----:B----4-:R-:W-:-:S04]  /*0250*/  IMAD.WIDE R12, R7, 0x4, R12 ;  /* 0x00000004070c7825 */ /* 0x010fc800078e020c */
[C---:B-1----:R-:W-:Y:S01]  /*0260*/  IMAD.WIDE R24, R16.reuse, 0x4, R4 ;  /* 0x0000000410187825 */ /* 0x042fe200078e0204 */
[----:B------:R-:W-:Y:S02]  /*0270*/  CS2R R4, SRZ ;  /* 0x0000000000047805 */ /* 0x000fe4000001ff00 */
[----:B------:R-:W-:Y:S01]  /*0280*/  CS2R R6, SRZ ;  /* 0x0000000000067805 */ /* 0x000fe2000001ff00 */
[C---:B-----5:R-:W-:Y:S01]  /*0290*/  IMAD.WIDE R10, R16.reuse, 0x4, R10 ;  /* 0x00000004100a7825 */ /* 0x060fe200078e020a */
[----:B------:R-:W3:Y:S04]  /*02a0*/  @!P3 LDG.E.EL R19, desc[UR4][R24.64+-0x180] ;  /* 0xfffe80041813b981 */ /* 0x000ee8000c2e1900 */
[----:B------:R1:W4:Y:S01]  /*02b0*/  @!P3 LDG.E.64 R4, desc[UR4][R22.64] ;  /* 0x000000041604b981 */ /* 0x000322000c1e1b00 */
[----:B------:R-:W-:-:S03]  /*02c0*/  VIADD R26, R16, 0xffffffc0 ;  /* 0xffffffc0101a7836 */ /* 0x000fc60000000000 */
[----:B------:R5:W4:Y:S01]  /*02d0*/  @!P3 LDG.E.EL R18, desc[UR4][R24.64+-0x180] ;  /* 0xfffe80041812b981 */ /* 0x000b22000c2e1900 */
[C---:B------:R-:W-:Y:S02]  /*02e0*/  IMAD R27, R26.reuse, 0x1000, R9 ;  /* 0x000010001a1b7824 */ /* 0x040fe400078e0209 */
[----:B------:R-:W2:Y:S01]  /*02f0*/  LDC.64 R8, c[0x0][0x210] ;  /* 0x00008400ff087b82 */ /* 0x000ea20000000a00 */
[----:B------:R-:W4:Y:S04]  /*0300*/  @P2 LDG.E.EL R20, desc[UR4][R10.64+-0x200] ;  /* 0xfffe00040a142981 */ /* 0x000f28000c2e1900 */
[----:B------:R-:W4:Y:S01]  /*0310*/  @P2 LDG.E.64 R6, desc[UR4][R12.64] ;  /* 0x000000040c062981 */ /* 0x000f22000c1e1b00 */
[----:B-1----:R-:W-:Y:S02]  /*0320*/  CS2R R22, SRZ ;  /* 0x0000000000167805 */ /* 0x002fe4000001ff00 */
[----:B-----5:R-:W-:Y:S01]  /*0330*/  CS2R R24, SRZ ;  /* 0x0000000000187805 */ /* 0x020fe2000001ff00 */
[----:B0-----:R-:W-:Y:S01]  /*0340*/  IMAD.WIDE R14, R27, 0x4, R14 ;  /* 0x000000041b0e7825 */ /* 0x001fe200078e020e */
[----:B------:R0:W5:Y:S03]  /*0350*/  @P2 LDG.E.EL R21, desc[UR4][R10.64+-0x200] ;  /* 0xfffe00040a152981 */ /* 0x000166000c2e1900 */
[----:B--2---:R-:W-:Y:S01]  /*0360*/  IMAD.WIDE R2, R26, 0x4, R2 ;  /* 0x000000041a027825 */ /* 0x004fe200078e0202 */
[----:B------:R-:W2:Y:S04]  /*0370*/  @!P0 LDG.E.64 R22, desc[UR4][R14.64] ;  /* 0x000000040e168981 */ /* 0x000ea8000c1e1b00 */
[----:B------:R-:W2:Y:S04]  /*0380*/  @!P0 LDG.E.EL R24, desc[UR4][R2.64] ;  /* 0x0000000402188981 */ /* 0x000ea8000c2e1900 */
[----:B------:R1:W2:Y:S01]  /*0390*/  @!P0 LDG.E.EL R25, desc[UR4][R2.64] ;  /* 0x0000000402198981 */ /* 0x0002a2000c2e1900 */
[----:B------:R-:W-:Y:S01]  /*03a0*/  IMAD R26, R17, -0xa0000, R0 ;  /* 0xfff60000111a7824 */ /* 0x000fe200078e0200 */
[----:B------:R-:W-:-:S03]  /*03b0*/  ISETP.GE.AND P1, PT, R16, 0x40, PT ;  /* 0x000000401000780c */ /* 0x000fc60003f26270 */
[----:B------:R-:W-:-:S04]  /*03c0*/  IMAD R17, R17, 0x40000, R26 ;  /* 0x0004000011117824 */ /* 0x000fc800078e021a */
[----:B0-----:R-:W-:Y:S01]  /*03d0*/  IMAD.WIDE R10, R17, 0x4, R8 ;  /* 0x00000004110a7825 */ /* 0x001fe200078e0208 */
[----:B------:R-:W-:-:S06]  /*03e0*/  CS2R R8, SRZ ;  /* 0x0000000000087805 */ /* 0x000fcc000001ff00 */
[----:B------:R0:W2:Y:S01]  /*03f0*/  @!P1 LDG.E.64 R8, desc[UR4][R10.64] ;  /* 0x000000040a089981 */ /* 0x0000a2000c1e1b00 */
[----:B---3--:R-:W-:Y:S02]  /*0400*/  SEL R12, R19, RZ, !P3 ;  /* 0x000000ff130c7207 */ /* 0x008fe40005800000 */
[----:B----4-:R-:W-:Y:S02]  /*0410*/  SEL R5, R5, RZ, !P3 ;  /* 0x000000ff05057207 */ /* 0x010fe40005800000 */
[----:B------:R-:W-:Y:S02]  /*0420*/  SEL R4, R4, RZ, !P3 ;  /* 0x000000ff04047207 */ /* 0x000fe40005800000 */
[----:B------:R-:W-:Y:S02]  /*0430*/  FSETP.GT.AND P5, PT, R5, -R12, PT ;  /* 0x8000000c0500720b */ /* 0x000fe40003fa4000 */
[----:B-1----:R-:W-:Y:S02]  /*0440*/  SEL R3, R18, RZ, !P3 ;  /* 0x000000ff12037207 */ /* 0x002fe40005800000 */
[----:B------:R-:W-:-:S02]  /*0450*/  SEL R20, R20, RZ, P2 ;  /* 0x000000ff14147207 */ /* 0x000fc40001000000 */
[----:B------:R-:W-:Y:S02]  /*0460*/  SEL R7, R7, RZ, P2 ;  /* 0x000000ff07077207 */ /* 0x000fe40001000000 */
[----:B------:R-:W-:Y:S02]  /*0470*/  FSETP.GT.AND P6, PT, R4, -R3, PT ;  /* 0x800000030400720b */ /* 0x000fe40003fc4000 */
[----:B------:R-:W-:Y:S01]  /*0480*/  FSETP.GT.AND P4, PT, R7, -R20, PT ;  /* 0x800000140700720b */ /* 0x000fe20003f84000 */
[----:B------:R-:W-:Y:S01]  /*0490*/  FADD R5, R5, R12 ;  /* 0x0000000c05057221 */ /* 0x000fe20000000000 */
[----:B------:R-:W-:Y:S02]  /*04a0*/  SEL R6, R6, RZ, P2 ;  /* 0x000000ff06067207 */ /* 0x000fe40001000000 */
[----:B-----5:R-:W-:Y:S01]  /*04b0*/  SEL R21, R21, RZ, P2 ;  /* 0x000000ff15157207 */ /* 0x020fe20001000000 */
[----:B0-----:R-:W-:Y:S01]  /*04c0*/  FADD R11, R4, R3 ;  /* 0x00000003040b7221 */ /* 0x001fe20000000000 */
[----:B------:R-:W-:Y:S01]  /*04d0*/  FADD R20, R7, R20 ;  /* 0x0000001407147221 */ /* 0x000fe20000000000 */
[----:B------:R-:W-:Y:S01]  /*04e0*/  @!P5 FMUL R5, R5, 0.20000000298023223877 ;  /* 0x3e4ccccd0505d820 */ /* 0x000fe20000400000 */
[----:B------:R-:W0:Y:S01]  /*04f0*/  LDC.64 R2, c[0x0][0x248] ;  /* 0x00009200ff027b82 */ /* 0x000e220000000a00 */
[C---:B------:R-:W-:Y:S01]  /*0500*/  FSETP.GT.AND P5, PT, R6.reuse, -R21, PT ;  /* 0x800000150600720b */ /* 0x040fe20003fa4000 */
[----:B------:R-:W-:Y:S01]  /*0510*/  FADD R7, R6, R21 ;  /* 0x0000001506077221 */ /* 0x000fe20000000000 */
[----:B--2---:R-:W-:-:S02]  /*0520*/  SEL R13, R24, RZ, !P0 ;  /* 0x000000ff180d7207 */ /* 0x004fc40004000000 */
[----:B------:R-:W-:Y:S02]  /*0530*/  SEL R22, R22, RZ, !P0 ;  /* 0x000000ff16167207 */ /* 0x000fe40004000000 */
[----:B------:R-:W-:Y:S02]  /*0540*/  SEL R6, R23, RZ, !P0 ;  /* 0x000000ff17067207 */ /* 0x000fe40004000000 */
[----:B------:R-:W-:Y:S01]  /*0550*/  SEL R25, R25, RZ, !P0 ;  /* 0x000000ff19197207 */ /* 0x000fe20004000000 */
[----:B------:R-:W-:Y:S01]  /*0560*/  @!P6 FMUL R11, R11, 0.20000000298023223877 ;  /* 0x3e4ccccd0b0be820 */ /* 0x000fe20000400000 */
[----:B------:R-:W-:Y:S01]  /*0570*/  @!P4 FMUL R20, R20, 0.20000000298023223877 ;  /* 0x3e4ccccd1414c820 */ /* 0x000fe20000400000 */
[----:B------:R-:W-:Y:S02]  /*0580*/  FSETP.GT.AND P6, PT, R22, -R13, PT ;  /* 0x8000000d1600720b */ /* 0x000fe40003fc4000 */
[----:B------:R-:W-:Y:S01]  /*0590*/  FSETP.GT.AND P4, PT, R6, -R25, PT ;  /* 0x800000190600720b */ /* 0x000fe20003f84000 */
[----:B------:R-:W-:Y:S01]  /*05a0*/  @!P5 FMUL R7, R7, 0.20000000298023223877 ;  /* 0x3e4ccccd0707d820 */ /* 0x000fe20000400000 */
[----:B------:R-:W-:Y:S01]  /*05b0*/  FADD R4, R22, R13 ;  /* 0x0000000d16047221 */ /* 0x000fe20000000000 */
[----:B------:R-:W-:Y:S01]  /*05c0*/  FADD R6, R6, R25 ;  /* 0x0000001906067221 */ /* 0x000fe20000000000 */
[----:B------:R-:W-:-:S02]  /*05d0*/  @P3 FSEL R5, R20, RZ, P2 ;  /* 0x000000ff14053208 */ /* 0x000fc40001000000 */
[----:B------:R-:W-:-:S05]  /*05e0*/  @P3 FSEL R11, R7, RZ, P2 ;  /* 0x000000ff070b3208 */ /* 0x000fca0001000000 */
[----:B------:R-:W-:Y:S02]  /*05f0*/  @!P6 FMUL R4, R4, 0.20000000298023223877 ;  /* 0x3e4ccccd0404e820 */ /* 0x000fe40000400000 */
[----:B------:R-:W-:Y:S01]  /*0600*/  @!P4 FMUL R6, R6, 0.20000000298023223877 ;  /* 0x3e4ccccd0606c820 */ /* 0x000fe20000400000 */
[----:B------:R-:W-:Y:S01]  /*0610*/  SEL R8, R8, RZ, !P1 ;  /* 0x000000ff08087207 */ /* 0x000fe20004800000 */
[----:B0-----:R-:W-:Y:S01]  /*0620*/  IMAD.WIDE R2, R0, 0x4, R2 ;  /* 0x0000000400027825 */ /* 0x001fe200078e0202 */
[----:B------:R-:W-:Y:S02]  /*0630*/  SEL R9, R9, RZ, !P1 ;  /* 0x000000ff09097207 */ /* 0x000fe40004800000 */
[----:B------:R-:W-:Y:S02]  /*0640*/  @P1 FSEL R8, R4, R11, !P0 ;  /* 0x0000000b04081208 */ /* 0x000fe40004000000 */
[----:B------:R-:W-:-:S05]  /*0650*/  @P1 FSEL R9, R6, R5, !P0 ;  /* 0x0000000506091208 */ /* 0x000fca0004000000 */
[----:B------:R-:W-:Y:S01]  /*0660*/  STG.E.64 desc[UR4][R2.64], R8 ;  /* 0x0000000802007986 */ /* 0x000fe2000c101b04 */
[----:B------:R-:W-:Y:S05]  /*0670*/  EXIT ;  /* 0x000000000000794d */ /* 0x000fea0003800000 */
.L_x_0:
[----:B------:R-:W-:-:S00]  /*0680*/  BRA `(.L_x_0) ;  /* 0xfffffffc00fc7947 */ /* 0x000fc0000383ffff */
[----:B------:R-:W-:-:S00]  /*0690*/  NOP ;  /* 0x0000000000007918 */ /* 0x000fc00000000000 */
        /* <DEDUP_REMOVED lines=14> */
.L_x_1:


//--------------------- .nv.constant0.triton_poi_fused_cat_3 --------------------------
	.section	.nv.constant0.triton_poi_fused_cat_3,"a",@progbits
	.sectionflags	@""
	.align	4
.nv.constant0.triton_poi_fused_cat_3:
	.zero		596
